//
// Generated by NVIDIA NVVM Compiler
//
// Compiler Build ID: CL-36424714
// Cuda compilation tools, release 13.0, V13.0.88
// Based on NVVM 20.0.0
//

.version 9.0
.target sm_100
.address_size 64

	// .globl	_Z22normalize_audio_kernelPffi

.visible .entry _Z22normalize_audio_kernelPffi(
	.param .u64 .ptr .align 1 _Z22normalize_audio_kernelPffi_param_0,
	.param .f32 _Z22normalize_audio_kernelPffi_param_1,
	.param .u32 _Z22normalize_audio_kernelPffi_param_2
)
{
	.reg .pred 	%p<2>;
	.reg .b32 	%r<6>;
	.reg .b32 	%f<6>;
	.reg .b64 	%rd<5>;

	ld.param.u64 	%rd1, [_Z22normalize_audio_kernelPffi_param_0];
	ld.param.f32 	%f1, [_Z22normalize_audio_kernelPffi_param_1];
	ld.param.u32 	%r2, [_Z22normalize_audio_kernelPffi_param_2];
	mov.u32 	%r3, %ctaid.x;
	mov.u32 	%r4, %ntid.x;
	mov.u32 	%r5, %tid.x;
	mad.lo.s32 	%r1, %r3, %r4, %r5;
	setp.ge.s32 	%p1, %r1, %r2;
	@%p1 bra 	$L__BB0_2;
	cvta.to.global.u64 	%rd2, %rd1;
	mul.wide.s32 	%rd3, %r1, 4;
	add.s64 	%rd4, %rd2, %rd3;
	ld.global.f32 	%f2, [%rd4];
	abs.f32 	%f3, %f2;
	add.f32 	%f4, %f1, %f3;
	div.rn.f32 	%f5, %f2, %f4;
	st.global.f32 	[%rd4], %f5;
$L__BB0_2:
	ret;

}


// ===== COMPILED SASS (sm_100) =====

	.target	sm_100

	.elftype	@"ET_EXEC"


//--------------------- .note.nv.tkinfo           --------------------------
	.section	.note.nv.tkinfo,"",@"SHT_NOTE"
	.sectionflags	@"SHF_NOTE_NV_TKINFO"
	.tkinfo
        /*0018*/ 	.word	0x00000002
        /*0030*/ 	.string	""
        /*0030*/ 	.string	"ptxas"
        /*0030*/ 	.string	"Cuda compilation tools, release 13.0, V13.0.88"
        /*0030*/ 	.string	"Build cuda_13.0.r13.0/compiler.36424714_0"
        /*0030*/ 	.string	"-arch sm_100 -m 64 "



//--------------------- .note.nv.cuinfo           --------------------------
	.section	.note.nv.cuinfo,"",@"SHT_NOTE"
	.sectionflags	@"SHF_NOTE_NV_CUINFO"
        /*0018*/ 	.short	0x0002
        /*001a*/ 	.short	0x0064
        /*001c*/ 	.short	0x0082
	.zero		2


//--------------------- .nv.info                  --------------------------
	.section	.nv.info,"",@"SHT_CUDA_INFO"
	.align	4


	//----- nvinfo : EIATTR_REGCOUNT
	.align		4
        /*0000*/ 	.byte	0x04, 0x2f
        /*0002*/ 	.short	(.L_1 - .L_0)
	.align		4
.L_0:
        /*0004*/ 	.word	index@(_Z22normalize_audio_kernelPffi)
        /*0008*/ 	.word	0x00000010


	//----- nvinfo : EIATTR_FRAME_SIZE
	.align		4
.L_1:
        /*000c*/ 	.byte	0x04, 0x11
        /*000e*/ 	.short	(.L_3 - .L_2)
	.align		4
.L_2:
        /*0010*/ 	.word	index@($__internal_0_$__cuda_sm3x_div_rn_noftz_f32_slowpath)
        /*0014*/ 	.word	0x00000000


	//----- nvinfo : EIATTR_FRAME_SIZE
	.align		4
.L_3:
        /*0018*/ 	.byte	0x04, 0x11
        /*001a*/ 	.short	(.L_5 - .L_4)
	.align		4
.L_4:
        /*001c*/ 	.word	index@(_Z22normalize_audio_kernelPffi)
        /*0020*/ 	.word	0x00000000


	//----- nvinfo : EIATTR_MIN_STACK_SIZE
	.align		4
.L_5:
        /*0024*/ 	.byte	0x04, 0x12
        /*0026*/ 	.short	(.L_7 - .L_6)
	.align		4
.L_6:
        /*0028*/ 	.word	index@(_Z22normalize_audio_kernelPffi)
        /*002c*/ 	.word	0x00000000
.L_7:


//--------------------- .nv.compat                --------------------------
	.section	.nv.compat,"",@"SHT_CUDA_COMPAT_INFO"
	.align	4
        /*0000*/ 	.byte	0x02, 0x09, 0x00, 0x00, 0x02, 0x02, 0x01, 0x00, 0x02, 0x05, 0x05, 0x00, 0x03, 0x07, 0x01, 0x01
        /*0010*/ 	.byte	0x02, 0x03, 0x00, 0x00, 0x02, 0x06, 0x01, 0x00, 0x04, 0x0b, 0x08, 0x00, 0x01, 0x00, 0x00, 0x00
        /*0020*/ 	.byte	0x00, 0x00, 0x00, 0x00


//--------------------- .nv.info._Z22normalize_audio_kernelPffi --------------------------
	.section	.nv.info._Z22normalize_audio_kernelPffi,"",@"SHT_CUDA_INFO"
	.sectionflags	@""
	.align	4


	//----- nvinfo : EIATTR_CUDA_API_VERSION
	.align		4
        /*0000*/ 	.byte	0x04, 0x37
        /*0002*/ 	.short	(.L_9 - .L_8)
.L_8:
        /*0004*/ 	.word	0x00000082


	//----- nvinfo : EIATTR_KPARAM_INFO
	.align		4
.L_9:
        /*0008*/ 	.byte	0x04, 0x17
        /*000a*/ 	.short	(.L_11 - .L_10)
.L_10:
        /*000c*/ 	.word	0x00000000
        /*0010*/ 	.short	0x0002
        /*0012*/ 	.short	0x000c
        /*0014*/ 	.byte	0x00, 0xf0, 0x11, 0x00


	//----- nvinfo : EIATTR_KPARAM_INFO
	.align		4
.L_11:
        /*0018*/ 	.byte	0x04, 0x17
        /*001a*/ 	.short	(.L_13 - .L_12)
.L_12:
        /*001c*/ 	.word	0x00000000
        /*0020*/ 	.short	0x0001
        /*0022*/ 	.short	0x0008
        /*0024*/ 	.byte	0x00, 0xf0, 0x11, 0x00


	//----- nvinfo : EIATTR_KPARAM_INFO
	.align		4
.L_13:
        /*0028*/ 	.byte	0x04, 0x17
        /*002a*/ 	.short	(.L_15 - .L_14)
.L_14:
        /*002c*/ 	.word	0x00000000
        /*0030*/ 	.short	0x0000
        /*0032*/ 	.short	0x0000
        /*0034*/ 	.byte	0x00, 0xf5, 0x21, 0x00


	//----- nvinfo : EIATTR_SPARSE_MMA_MASK
	.align		4
.L_15:
        /*0038*/ 	.byte	0x03, 0x50
        /*003a*/ 	.short	0x0000


	//----- nvinfo : EIATTR_MAXREG_COUNT
	.align		4
        /*003c*/ 	.byte	0x03, 0x1b
        /*003e*/ 	.short	0x00ff


	//----- nvinfo : EIATTR_MERCURY_ISA_VERSION
	.align		4
        /*0040*/ 	.byte	0x03, 0x5f
        /*0042*/ 	.short	0x0101


	//----- nvinfo : EIATTR_VRC_CTA_INIT_COUNT
	.align		4
        /*0044*/ 	.byte	0x02, 0x4a
	.zero		1
	.zero		1


	//----- nvinfo : EIATTR_EXIT_INSTR_OFFSETS
	.align		4
        /*0048*/ 	.byte	0x04, 0x1c
        /*004a*/ 	.short	(.L_17 - .L_16)


	//   ....[0]....
.L_16:
        /*004c*/ 	.word	0x00000070


	//   ....[1]....
        /*0050*/ 	.word	0x000001c0


	//----- nvinfo : EIATTR_CRS_STACK_SIZE
	.align		4
.L_17:
        /*0054*/ 	.byte	0x04, 0x1e
        /*0056*/ 	.short	(.L_19 - .L_18)
.L_18:
        /*0058*/ 	.word	0x00000000


	//----- nvinfo : EIATTR_CBANK_PARAM_SIZE
	.align		4
.L_19:
        /*005c*/ 	.byte	0x03, 0x19
        /*005e*/ 	.short	0x0010


	//----- nvinfo : EIATTR_PARAM_CBANK
	.align		4
        /*0060*/ 	.byte	0x04, 0x0a
        /*0062*/ 	.short	(.L_21 - .L_20)
	.align		4
.L_20:
        /*0064*/ 	.word	index@(.nv.constant0._Z22normalize_audio_kernelPffi)
        /*0068*/ 	.short	0x0380
        /*006a*/ 	.short	0x0010


	//----- nvinfo : EIATTR_SW_WAR
	.align		4
.L_21:
        /*006c*/ 	.byte	0x04, 0x36
        /*006e*/ 	.short	(.L_23 - .L_22)
.L_22:
        /*0070*/ 	.word	0x00000008
.L_23:


//--------------------- .nv.callgraph             --------------------------
	.section	.nv.callgraph,"",@"SHT_CUDA_CALLGRAPH"
	.align	4
	.sectionentsize	8
	.align		4
        /*0000*/ 	.word	0x00000000
	.align		4
        /*0004*/ 	.word	0xffffffff
	.align		4
        /*0008*/ 	.word	0x00000000
	.align		4
        /*000c*/ 	.word	0xfffffffe
	.align		4
        /*0010*/ 	.word	0x00000000
	.align		4
        /*0014*/ 	.word	0xfffffffd
	.align		4
        /*0018*/ 	.word	0x00000000
	.align		4
        /*001c*/ 	.word	0xfffffffc


//--------------------- .text._Z22normalize_audio_kernelPffi --------------------------
	.section	.text._Z22normalize_audio_kernelPffi,"ax",@progbits
	.align	128
        .global         _Z22normalize_audio_kernelPffi
        .type           _Z22normalize_audio_kernelPffi,@function
        .size           _Z22normalize_audio_kernelPffi,(.L_x_14 - _Z22normalize_audio_kernelPffi)
        .other          _Z22normalize_audio_kernelPffi,@"STO_CUDA_ENTRY STV_DEFAULT"
_Z22normalize_audio_kernelPffi:
.text._Z22normalize_audio_kernelPffi:
[----:B------:R-:W-:Y:S01]  /*0000*/  LDC R1, c[0x0][0x37c] ;  /* 0x0000df00ff017b82 */ /* 0x000fe20000000800 */
[----:B------:R-:W0:Y:S07]  /*0010*/  S2R R0, SR_TID.X ;  /* 0x0000000000007919 */ /* 0x000e2e0000002100 */
[----:B------:R-:W0:Y:S01]  /*0020*/  S2UR UR4, SR_CTAID.X ;  /* 0x00000000000479c3 */ /* 0x000e220000002500 */
[----:B------:R-:W1:Y:S07]  /*0030*/  LDCU UR5, c[0x0][0x38c] ;  /* 0x00007180ff0577ac */ /* 0x000e6e0008000800 */
[----:B------:R-:W0:Y:S02]  /*0040*/  LDC R3, c[0x0][0x360] ;  /* 0x0000d800ff037b82 */ /* 0x000e240000000800 */
[----:B0-----:R-:W-:-:S05]  /*0050*/  IMAD R3, R3, UR4, R0 ;  /* 0x0000000403037c24 */ /* 0x001fca000f8e0200 */
[----:B-1----:R-:W-:-:S13]  /*0060*/  ISETP.GE.AND P0, PT, R3, UR5, PT ;  /* 0x0000000503007c0c */ /* 0x002fda000bf06270 */
[----:B------:R-:W-:Y:S05]  /*0070*/  @P0 EXIT ;  /* 0x000000000000094d */ /* 0x000fea0003800000 */
[----:B------:R-:W0:Y:S01]  /*0080*/  LDC.64 R4, c[0x0][0x380] ;  /* 0x0000e000ff047b82 */ /* 0x000e220000000a00 */
[----:B------:R-:W1:Y:S01]  /*0090*/  LDCU.64 UR4, c[0x0][0x358] ;  /* 0x00006b00ff0477ac */ /* 0x000e620008000a00 */
[----:B------:R-:W2:Y:S01]  /*00a0*/  LDCU UR6, c[0x0][0x388] ;  /* 0x00007100ff0677ac */ /* 0x000ea20008000800 */
[----:B0-----:R-:W-:-:S05]  /*00b0*/  IMAD.WIDE R4, R3, 0x4, R4 ;  /* 0x0000000403047825 */ /* 0x001fca00078e0204 */
[----:B-1----:R-:W2:Y:S01]  /*00c0*/  LDG.E R0, desc[UR4][R4.64] ;  /* 0x0000000404007981 */ /* 0x002ea2000c1e1900 */
[----:B------:R-:W-:Y:S01]  /*00d0*/  BSSY.RECONVERGENT B0, `(.L_x_0) ;  /* 0x000000d000007945 */ /* 0x000fe20003800200 */
[----:B--2---:R-:W-:-:S04]  /*00e0*/  FADD R3, |R0|, UR6 ;  /* 0x0000000600037e21 */ /* 0x004fc80008000200 */
[----:B------:R-:W0:Y:S08]  /*00f0*/  MUFU.RCP R2, R3 ;  /* 0x0000000300027308 */ /* 0x000e300000001000 */
[----:B------:R-:W1:Y:S01]  /*0100*/  FCHK P0, R0, R3 ;  /* 0x0000000300007302 */ /* 0x000e620000000000 */
[----:B0-----:R-:W-:-:S04]  /*0110*/  FFMA R7, -R3, R2, 1 ;  /* 0x3f80000003077423 */ /* 0x001fc80000000102 */
[----:B------:R-:W-:-:S04]  /*0120*/  FFMA R7, R2, R7, R2 ;  /* 0x0000000702077223 */ /* 0x000fc80000000002 */
[----:B------:R-:W-:-:S04]  /*0130*/  FFMA R2, R0, R7, RZ ;  /* 0x0000000700027223 */ /* 0x000fc800000000ff */
[----:B------:R-:W-:-:S04]  /*0140*/  FFMA R6, -R3, R2, R0 ;  /* 0x0000000203067223 */ /* 0x000fc80000000100 */
[----:B------:R-:W-:Y:S01]  /*0150*/  FFMA R7, R7, R6, R2 ;  /* 0x0000000607077223 */ /* 0x000fe20000000002 */
[----:B-1----:R-:W-:Y:S06]  /*0160*/  @!P0 BRA `(.L_x_1) ;  /* 0x00000000000c8947 */ /* 0x002fec0003800000 */
[----:B------:R-:W-:-:S07]  /*0170*/  MOV R2, 0x190 ;  /* 0x0000019000027802 */ /* 0x000fce0000000f00 */
[----:B------:R-:W-:Y:S05]  /*0180*/  CALL.REL.NOINC `($__internal_0_$__cuda_sm3x_div_rn_noftz_f32_slowpath) ;  /* 0x0000000000107944 */ /* 0x000fea0003c00000 */
[----:B------:R-:W-:-:S07]  /*0190*/  IMAD.MOV.U32 R7, RZ, RZ, R0 ;  /* 0x000000ffff077224 */ /* 0x000fce00078e0000 */
.L_x_1:
[----:B------:R-:W-:Y:S05]  /*01a0*/  BSYNC.RECONVERGENT B0 ;  /* 0x0000000000007941 */ /* 0x000fea0003800200 */
.L_x_0:
[----:B------:R-:W-:Y:S01]  /*01b0*/  STG.E desc[UR4][R4.64], R7 ;  /* 0x0000000704007986 */ /* 0x000fe2000c101904 */
[----:B------:R-:W-:Y:S05]  /*01c0*/  EXIT ;  /* 0x000000000000794d */ /* 0x000fea0003800000 */
        .weak           $__internal_0_$__cuda_sm3x_div_rn_noftz_f32_slowpath
        .type           $__internal_0_$__cuda_sm3x_div_rn_noftz_f32_slowpath,@function
        .size           $__internal_0_$__cuda_sm3x_div_rn_noftz_f32_slowpath,(.L_x_14 - $__internal_0_$__cuda_sm3x_div_rn_noftz_f32_slowpath)
$__internal_0_$__cuda_sm3x_div_rn_noftz_f32_slowpath:
[--C-:B------:R-:W-:Y:S01]  /*01d0*/  SHF.R.U32.HI R7, RZ, 0x17, R3.reuse ;  /* 0x00000017ff077819 */ /* 0x100fe20000011603 */
[----:B------:R-:W-:Y:S01]  /*01e0*/  BSSY.RECONVERGENT B1, `(.L_x_2) ;  /* 0x0000064000017945 */ /* 0x000fe20003800200 */
[--C-:B------:R-:W-:Y:S01]  /*01f0*/  SHF.R.U32.HI R6, RZ, 0x17, R0.reuse ;  /* 0x00000017ff067819 */ /* 0x100fe20000011600 */
[----:B------:R-:W-:Y:S01]  /*0200*/  IMAD.MOV.U32 R8, RZ, RZ, R0 ;  /* 0x000000ffff087224 */ /* 0x000fe200078e0000 */
[----:B------:R-:W-:Y:S01]  /*0210*/  LOP3.LUT R7, R7, 0xff, RZ, 0xc0, !PT ;  /* 0x000000ff07077812 */ /* 0x000fe200078ec0ff */
[----:B------:R-:W-:Y:S01]  /*0220*/  IMAD.MOV.U32 R9, RZ, RZ, R3 ;  /* 0x000000ffff097224 */ /* 0x000fe200078e0003 */
[----:B------:R-:W-:-:S03]  /*0230*/  LOP3.LUT R6, R6, 0xff, RZ, 0xc0, !PT ;  /* 0x000000ff06067812 */ /* 0x000fc600078ec0ff */
[----:B------:R-:W-:Y:S02]  /*0240*/  VIADD R12, R7, 0xffffffff ;  /* 0xffffffff070c7836 */ /* 0x000fe40000000000 */
[----:B------:R-:W-:-:S03]  /*0250*/  VIADD R11, R6, 0xffffffff ;  /* 0xffffffff060b7836 */ /* 0x000fc60000000000 */
[----:B------:R-:W-:-:S04]  /*0260*/  ISETP.GT.U32.AND P0, PT, R12, 0xfd, PT ;  /* 0x000000fd0c00780c */ /* 0x000fc80003f04070 */
[----:B------:R-:W-:-:S13]  /*0270*/  ISETP.GT.U32.OR P0, PT, R11, 0xfd, P0 ;  /* 0x000000fd0b00780c */ /* 0x000fda0000704470 */
[----:B------:R-:W-:Y:S01]  /*0280*/  @!P0 IMAD.MOV.U32 R10, RZ, RZ, RZ ;  /* 0x000000ffff0a8224 */ /* 0x000fe200078e00ff */
[----:B------:R-:W-:Y:S06]  /*0290*/  @!P0 BRA `(.L_x_3) ;  /* 0x00000000005c8947 */ /* 0x000fec0003800000 */
[----:B------:R-:W-:Y:S02]  /*02a0*/  FSETP.GTU.FTZ.AND P0, PT, |R0|, +INF , PT ;  /* 0x7f8000000000780b */ /* 0x000fe40003f1c200 */
[----:B------:R-:W-:-:S04]  /*02b0*/  FSETP.GTU.FTZ.AND P1, PT, |R3|, +INF , PT ;  /* 0x7f8000000300780b */ /* 0x000fc80003f3c200 */
[----:B------:R-:W-:-:S13]  /*02c0*/  PLOP3.LUT P0, PT, P0, P1, PT, 0xf8, 0x8f ;  /* 0x00000000008f781c */ /* 0x000fda0000703f70 */
[----:B------:R-:W-:Y:S05]  /*02d0*/  @P0 BRA `(.L_x_4) ;  /* 0x00000004004c0947 */ /* 0x000fea0003800000 */
[----:B------:R-:W-:-:S13]  /*02e0*/  LOP3.LUT P0, RZ, R9, 0x7fffffff, R8, 0xc8, !PT ;  /* 0x7fffffff09ff7812 */ /* 0x000fda000780c808 */
[----:B------:R-:W-:Y:S05]  /*02f0*/  @!P0 BRA `(.L_x_5) ;  /* 0x00000004003c8947 */ /* 0x000fea0003800000 */
[C---:B------:R-:W-:Y:S02]  /*0300*/  FSETP.NEU.FTZ.AND P2, PT, |R0|.reuse, +INF , PT ;  /* 0x7f8000000000780b */ /* 0x040fe40003f5d200 */
[----:B------:R-:W-:Y:S02]  /*0310*/  FSETP.NEU.FTZ.AND P1, PT, |R3|, +INF , PT ;  /* 0x7f8000000300780b */ /* 0x000fe40003f3d200 */
[----:B------:R-:W-:-:S11]  /*0320*/  FSETP.NEU.FTZ.AND P0, PT, |R0|, +INF , PT ;  /* 0x7f8000000000780b */ /* 0x000fd60003f1d200 */
[----:B------:R-:W-:Y:S05]  /*0330*/  @!P1 BRA !P2, `(.L_x_5) ;  /* 0x00000004002c9947 */ /* 0x000fea0005000000 */
[----:B------:R-:W-:-:S04]  /*0340*/  LOP3.LUT P2, RZ, R8, 0x7fffffff, RZ, 0xc0, !PT ;  /* 0x7fffffff08ff7812 */ /* 0x000fc8000784c0ff */
[----:B------:R-:W-:-:S13]  /*0350*/  PLOP3.LUT P1, PT, P1, P2, PT, 0x2f, 0xf2 ;  /* 0x0000000000f2781c */ /* 0x000fda0000f24577 */
[----:B------:R-:W-:Y:S05]  /*0360*/  @P1 BRA `(.L_x_6) ;  /* 0x0000000400181947 */ /* 0x000fea0003800000 */
[----:B------:R-:W-:-:S04]  /*0370*/  LOP3.LUT P1, RZ, R9, 0x7fffffff, RZ, 0xc0, !PT ;  /* 0x7fffffff09ff7812 */ /* 0x000fc8000782c0ff */
[----:B------:R-:W-:-:S13]  /*0380*/  PLOP3.LUT P0, PT, P0, P1, PT, 0x2f, 0xf2 ;  /* 0x0000000000f2781c */ /* 0x000fda0000702577 */
[----:B------:R-:W-:Y:S05]  /*0390*/  @P0 BRA `(.L_x_7) ;  /* 0x0000000400000947 */ /* 0x000fea0003800000 */
[----:B------:R-:W-:Y:S02]  /*03a0*/  ISETP.GE.AND P0, PT, R11, RZ, PT ;  /* 0x000000ff0b00720c */ /* 0x000fe40003f06270 */
[----:B------:R-:W-:-:S11]  /*03b0*/  ISETP.GE.AND P1, PT, R12, RZ, PT ;  /* 0x000000ff0c00720c */ /* 0x000fd60003f26270 */
[----:B------:R-:W-:Y:S02]  /*03c0*/  @P0 IMAD.MOV.U32 R10, RZ, RZ, RZ ;  /* 0x000000ffff0a0224 */ /* 0x000fe400078e00ff */
[----:B------:R-:W-:Y:S01]  /*03d0*/  @!P0 FFMA R8, R0, 1.84467440737095516160e+19, RZ ;  /* 0x5f80000000088823 */ /* 0x000fe200000000ff */
[----:B------:R-:W-:Y:S02]  /*03e0*/  @!P0 IMAD.MOV.U32 R10, RZ, RZ, -0x40 ;  /* 0xffffffc0ff0a8424 */ /* 0x000fe400078e00ff */
[----:B------:R-:W-:Y:S02]  /*03f0*/  @!P1 FFMA R9, R3, 1.84467440737095516160e+19, RZ ;  /* 0x5f80000003099823 */ /* 0x000fe400000000ff */
[----:B------:R-:W-:-:S07]  /*0400*/  @!P1 VIADD R10, R10, 0x40 ;  /* 0x000000400a0a9836 */ /* 0x000fce0000000000 */
.L_x_3:
[----:B------:R-:W-:Y:S01]  /*0410*/  LEA R0, R7, 0xc0800000, 0x17 ;  /* 0xc080000007007811 */ /* 0x000fe200078eb8ff */
[----:B------:R-:W-:Y:S01]  /*0420*/  VIADD R6, R6, 0xffffff81 ;  /* 0xffffff8106067836 */ /* 0x000fe20000000000 */
[----:B------:R-:W-:Y:S03]  /*0430*/  BSSY.RECONVERGENT B2, `(.L_x_8) ;  /* 0x0000035000027945 */ /* 0x000fe60003800200 */
[----:B------:R-:W-:Y:S01]  /*0440*/  IMAD.IADD R9, R9, 0x1, -R0 ;  /* 0x0000000109097824 */ /* 0x000fe200078e0a00 */
[C---:B------:R-:W-:Y:S01]  /*0450*/  IADD3 R7, PT, PT, R6.reuse, 0x7f, -R7 ;  /* 0x0000007f06077810 */ /* 0x040fe20007ffe807 */
[----:B------:R-:W-:Y:S02]  /*0460*/  IMAD R0, R6, -0x800000, R8 ;  /* 0xff80000006007824 */ /* 0x000fe400078e0208 */
[----:B------:R-:W0:Y:S01]  /*0470*/  MUFU.RCP R3, R9 ;  /* 0x0000000900037308 */ /* 0x000e220000001000 */
[----:B------:R-:W-:Y:S01]  /*0480*/  FADD.FTZ R11, -R9, -RZ ;  /* 0x800000ff090b7221 */ /* 0x000fe20000010100 */
[----:B------:R-:W-:-:S03]  /*0490*/  IMAD.IADD R7, R7, 0x1, R10 ;  /* 0x0000000107077824 */ /* 0x000fc600078e020a */
[----:B0-----:R-:W-:-:S04]  /*04a0*/  FFMA R12, R3, R11, 1 ;  /* 0x3f800000030c7423 */ /* 0x001fc8000000000b */
[----:B------:R-:W-:-:S04]  /*04b0*/  FFMA R12, R3, R12, R3 ;  /* 0x0000000c030c7223 */ /* 0x000fc80000000003 */
[----:B------:R-:W-:-:S04]  /*04c0*/  FFMA R3, R0, R12, RZ ;  /* 0x0000000c00037223 */ /* 0x000fc800000000ff */
[----:B------:R-:W-:-:S04]  /*04d0*/  FFMA R8, R11, R3, R0 ;  /* 0x000000030b087223 */ /* 0x000fc80000000000 */
[----:B------:R-:W-:-:S04]  /*04e0*/  FFMA R13, R12, R8, R3 ;  /* 0x000000080c0d7223 */ /* 0x000fc80000000003 */
[----:B------:R-:W-:-:S04]  /*04f0*/  FFMA R8, R11, R13, R0 ;  /* 0x0000000d0b087223 */ /* 0x000fc80000000000 */
[----:B------:R-:W-:-:S05]  /*0500*/  FFMA R0, R12, R8, R13 ;  /* 0x000000080c007223 */ /* 0x000fca000000000d */
[----:B------:R-:W-:-:S04]  /*0510*/  SHF.R.U32.HI R3, RZ, 0x17, R0 ;  /* 0x00000017ff037819 */ /* 0x000fc80000011600 */
[----:B------:R-:W-:-:S05]  /*0520*/  LOP3.LUT R3, R3, 0xff, RZ, 0xc0, !PT ;  /* 0x000000ff03037812 */ /* 0x000fca00078ec0ff */
[----:B------:R-:W-:-:S04]  /*0530*/  IMAD.IADD R9, R3, 0x1, R7 ;  /* 0x0000000103097824 */ /* 0x000fc800078e0207 */
[----:B------:R-:W-:-:S05]  /*0540*/  VIADD R3, R9, 0xffffffff ;  /* 0xffffffff09037836 */ /* 0x000fca0000000000 */
[----:B------:R-:W-:-:S13]  /*0550*/  ISETP.GE.U32.AND P0, PT, R3, 0xfe, PT ;  /* 0x000000fe0300780c */ /* 0x000fda0003f06070 */
[----:B------:R-:W-:Y:S05]  /*0560*/  @!P0 BRA `(.L_x_9) ;  /* 0x0000000000808947 */ /* 0x000fea0003800000 */
[----:B------:R-:W-:-:S13]  /*0570*/  ISETP.GT.AND P0, PT, R9, 0xfe, PT ;  /* 0x000000fe0900780c */ /* 0x000fda0003f04270 */
[----:B------:R-:W-:Y:S05]  /*0580*/  @P0 BRA `(.L_x_10) ;  /* 0x00000000006c0947 */ /* 0x000fea0003800000 */
[----:B------:R-:W-:-:S13]  /*0590*/  ISETP.GE.AND P0, PT, R9, 0x1, PT ;  /* 0x000000010900780c */ /* 0x000fda0003f06270 */
[----:B------:R-:W-:Y:S05]  /*05a0*/  @P0 BRA `(.L_x_11) ;  /* 0x0000000000740947 */ /* 0x000fea0003800000 */
[----:B------:R-:W-:Y:S02]  /*05b0*/  ISETP.GE.AND P0, PT, R9, -0x18, PT ;  /* 0xffffffe80900780c */ /* 0x000fe40003f06270 */
[----:B------:R-:W-:-:S11]  /*05c0*/  LOP3.LUT R0, R0, 0x80000000, RZ, 0xc0, !PT ;  /* 0x8000000000007812 */ /* 0x000fd600078ec0ff */
[----:B------:R-:W-:Y:S05]  /*05d0*/  @!P0 BRA `(.L_x_11) ;  /* 0x0000000000688947 */ /* 0x000fea0003800000 */
[CCC-:B------:R-:W-:Y:S01]  /*05e0*/  FFMA.RZ R3, R12.reuse, R8.reuse, R13.reuse ;  /* 0x000000080c037223 */ /* 0x1c0fe2000000c00d */
[CCC-:B------:R-:W-:Y:S01]  /*05f0*/  FFMA.RM R6, R12.reuse, R8.reuse, R13.reuse ;  /* 0x000000080c067223 */ /* 0x1c0fe2000000400d */
[C---:B------:R-:W-:Y:S02]  /*0600*/  ISETP.NE.AND P2, PT, R9.reuse, RZ, PT ;  /* 0x000000ff0900720c */ /* 0x040fe40003f45270 */
[----:B------:R-:W-:Y:S02]  /*0610*/  ISETP.NE.AND P1, PT, R9, RZ, PT ;  /* 0x000000ff0900720c */ /* 0x000fe40003f25270 */
[----:B------:R-:W-:Y:S01]  /*0620*/  LOP3.LUT R7, R3, 0x7fffff, RZ, 0xc0, !PT ;  /* 0x007fffff03077812 */ /* 0x000fe200078ec0ff */
[----:B------:R-:W-:Y:S01]  /*0630*/  FFMA.RP R3, R12, R8, R13 ;  /* 0x000000080c037223 */ /* 0x000fe2000000800d */
[----:B------:R-:W-:Y:S02]  /*0640*/  VIADD R8, R9, 0x20 ;  /* 0x0000002009087836 */ /* 0x000fe40000000000 */
[----:B------:R-:W-:Y:S01]  /*0650*/  LOP3.LUT R7, R7, 0x800000, RZ, 0xfc, !PT ;  /* 0x0080000007077812 */ /* 0x000fe200078efcff */
[----:B------:R-:W-:Y:S01]  /*0660*/  IMAD.MOV R9, RZ, RZ, -R9 ;  /* 0x000000ffff097224 */ /* 0x000fe200078e0a09 */
[----:B------:R-:W-:-:S02]  /*0670*/  FSETP.NEU.FTZ.AND P0, PT, R3, R6, PT ;  /* 0x000000060300720b */ /* 0x000fc40003f1d000 */
[----:B------:R-:W-:Y:S02]  /*0680*/  SHF.L.U32 R8, R7, R8, RZ ;  /* 0x0000000807087219 */ /* 0x000fe400000006ff */
[----:B------:R-:W-:Y:S02]  /*0690*/  SEL R6, R9, RZ, P2 ;  /* 0x000000ff09067207 */ /* 0x000fe40001000000 */
[----:B------:R-:W-:Y:S02]  /*06a0*/  ISETP.NE.AND P1, PT, R8, RZ, P1 ;  /* 0x000000ff0800720c */ /* 0x000fe40000f25270 */
[----:B------:R-:W-:Y:S02]  /*06b0*/  SHF.R.U32.HI R6, RZ, R6, R7 ;  /* 0x00000006ff067219 */ /* 0x000fe40000011607 */
[----:B------:R-:W-:Y:S02]  /*06c0*/  PLOP3.LUT P0, PT, P0, P1, PT, 0xf8, 0x8f ;  /* 0x00000000008f781c */ /* 0x000fe40000703f70 */
[----:B------:R-:W-:-:S02]  /*06d0*/  SHF.R.U32.HI R8, RZ, 0x1, R6 ;  /* 0x00000001ff087819 */ /* 0x000fc40000011606 */
[----:B------:R-:W-:-:S04]  /*06e0*/  SEL R3, RZ, 0x1, !P0 ;  /* 0x00000001ff037807 */ /* 0x000fc80004000000 */
[----:B------:R-:W-:-:S04]  /*06f0*/  LOP3.LUT R3, R3, 0x1, R8, 0xf8, !PT ;  /* 0x0000000103037812 */ /* 0x000fc800078ef808 */
[----:B------:R-:W-:-:S05]  /*0700*/  LOP3.LUT R3, R3, R6, RZ, 0xc0, !PT ;  /* 0x0000000603037212 */ /* 0x000fca00078ec0ff */
[----:B------:R-:W-:-:S05]  /*0710*/  IMAD.IADD R3, R8, 0x1, R3 ;  /* 0x0000000108037824 */ /* 0x000fca00078e0203 */
[----:B------:R-:W-:Y:S01]  /*0720*/  LOP3.LUT R0, R3, R0, RZ, 0xfc, !PT ;  /* 0x0000000003007212 */ /* 0x000fe200078efcff */
[----:B------:R-:W-:Y:S06]  /*0730*/  BRA `(.L_x_11) ;  /* 0x0000000000107947 */ /* 0x000fec0003800000 */
.L_x_10:
[----:B------:R-:W-:-:S04]  /*0740*/  LOP3.LUT R0, R0, 0x80000000, RZ, 0xc0, !PT ;  /* 0x8000000000007812 */ /* 0x000fc800078ec0ff */
[----:B------:R-:W-:Y:S01]  /*0750*/  LOP3.LUT R0, R0, 0x7f800000, RZ, 0xfc, !PT ;  /* 0x7f80000000007812 */ /* 0x000fe200078efcff */
[----:B------:R-:W-:Y:S06]  /*0760*/  BRA `(.L_x_11) ;  /* 0x0000000000047947 */ /* 0x000fec0003800000 */
.L_x_9:
[----:B------:R-:W-:-:S07]  /*0770*/  IMAD R0, R7, 0x800000, R0 ;  /* 0x0080000007007824 */ /* 0x000fce00078e0200 */
.L_x_11:
[----:B------:R-:W-:Y:S05]  /*0780*/  BSYNC.RECONVERGENT B2 ;  /* 0x0000000000027941 */ /* 0x000fea0003800200 */
.L_x_8:
[----:B------:R-:W-:Y:S05]  /*0790*/  BRA `(.L_x_12) ;  /* 0x0000000000207947 */ /* 0x000fea0003800000 */
.L_x_7:
[----:B------:R-:W-:-:S04]  /*07a0*/  LOP3.LUT R0, R9, 0x80000000, R8, 0x48, !PT ;  /* 0x8000000009007812 */ /* 0x000fc800078e4808 */
[----:B------:R-:W-:Y:S01]  /*07b0*/  LOP3.LUT R0, R0, 0x7f800000, RZ, 0xfc, !PT ;  /* 0x7f80000000007812 */ /* 0x000fe200078efcff */
[----:B------:R-:W-:Y:S06]  /*07c0*/  BRA `(.L_x_12) ;  /* 0x0000000000147947 */ /* 0x000fec0003800000 */
.L_x_6:
[----:B------:R-:W-:Y:S01]  /*07d0*/  LOP3.LUT R0, R9, 0x80000000, R8, 0x48, !PT ;  /* 0x8000000009007812 */ /* 0x000fe200078e4808 */
[----:B------:R-:W-:Y:S06]  /*07e0*/  BRA `(.L_x_12) ;  /* 0x00000000000c7947 */ /* 0x000fec0003800000 */
.L_x_5:
[----:B------:R-:W0:Y:S01]  /*07f0*/  MUFU.RSQ R0, -QNAN ;  /* 0xffc0000000007908 */ /* 0x000e220000001400 */
[----:B------:R-:W-:Y:S05]  /*0800*/  BRA `(.L_x_12) ;  /* 0x0000000000047947 */ /* 0x000fea0003800000 */
.L_x_4:
[----:B------:R-:W-:-:S07]  /*0810*/  FADD.FTZ R0, R0, R3 ;  /* 0x0000000300007221 */ /* 0x000fce0000010000 */
.L_x_12:
[----:B------:R-:W-:Y:S05]  /*0820*/  BSYNC.RECONVERGENT B1 ;  /* 0x0000000000017941 */ /* 0x000fea0003800200 */
.L_x_2:
[----:B------:R-:W-:-:S04]  /*0830*/  IMAD.MOV.U32 R3, RZ, RZ, 0x0 ;  /* 0x00000000ff037424 */ /* 0x000fc800078e00ff */
[----:B0-----:R-:W-:Y:S05]  /*0840*/  RET.REL.NODEC R2 `(_Z22normalize_audio_kernelPffi) ;  /* 0xfffffff402ec7950 */ /* 0x001fea0003c3ffff */
.L_x_13:
[----:B------:R-:W-:-:S00]  /*0850*/  BRA `(.L_x_13) ;  /* 0xfffffffc00fc7947 */ /* 0x000fc0000383ffff */
[----:B------:R-:W-:-:S00]  /*0860*/  NOP ;  /* 0x0000000000007918 */ /* 0x000fc00000000000 */
        /* <DEDUP_REMOVED lines=9> */
.L_x_14:


//--------------------- .nv.shared.reserved.0     --------------------------
	.section	.nv.shared.reserved.0,"aw",@nobits
	.weak		__nv_reservedSMEM_offset_0_alias
	.size		__nv_reservedSMEM_offset_0_alias, 0, 64
	.other		__nv_reservedSMEM_offset_0_alias,@"STO_CUDA_RESERVED_SHARED STV_DEFAULT"
__nv_reservedSMEM_offset_0_alias:
	.zero		0
	.zero		64


//--------------------- .nv.constant0._Z22normalize_audio_kernelPffi --------------------------
	.section	.nv.constant0._Z22normalize_audio_kernelPffi,"a",@progbits
	.sectionflags	@""
	.align	4
.nv.constant0._Z22normalize_audio_kernelPffi:
	.zero		912


//--------------------- SYMBOLS --------------------------

	.type		.nv.reservedSmem.offset0,@object
	.size		.nv.reservedSmem.offset0,0x4
